//
// Generated by NVIDIA NVVM Compiler
//
// Compiler Build ID: CL-36424714
// Cuda compilation tools, release 13.0, V13.0.88
// Based on NVVM 20.0.0
//

.version 9.0
.target sm_100
.address_size 64

	// .globl	_Z22SumOfTwoMatricesKernelPiS_S_

.visible .entry _Z22SumOfTwoMatricesKernelPiS_S_(
	.param .u64 .ptr .align 1 _Z22SumOfTwoMatricesKernelPiS_S__param_0,
	.param .u64 .ptr .align 1 _Z22SumOfTwoMatricesKernelPiS_S__param_1,
	.param .u64 .ptr .align 1 _Z22SumOfTwoMatricesKernelPiS_S__param_2
)
{
	.reg .b32 	%r<62>;
	.reg .b64 	%rd<32>;

	ld.param.u64 	%rd1, [_Z22SumOfTwoMatricesKernelPiS_S__param_0];
	ld.param.u64 	%rd2, [_Z22SumOfTwoMatricesKernelPiS_S__param_1];
	ld.param.u64 	%rd3, [_Z22SumOfTwoMatricesKernelPiS_S__param_2];
	cvta.to.global.u64 	%rd4, %rd3;
	cvta.to.global.u64 	%rd5, %rd2;
	cvta.to.global.u64 	%rd6, %rd1;
	mov.u32 	%r1, %tid.x;
	mov.u32 	%r2, %ctaid.x;
	mov.u32 	%r3, %ntid.x;
	mad.lo.s32 	%r4, %r2, %r3, %r1;
	mov.u32 	%r5, %tid.y;
	mov.u32 	%r6, %ctaid.y;
	mov.u32 	%r7, %ntid.y;
	mad.lo.s32 	%r8, %r6, %r7, %r5;
	shl.b32 	%r9, %r8, 2;
	cvt.u64.u32 	%rd7, %r9;
	shl.b32 	%r10, %r4, 7;
	cvt.s64.s32 	%rd8, %r10;
	add.s64 	%rd9, %rd7, %rd8;
	shl.b64 	%rd10, %rd9, 2;
	add.s64 	%rd11, %rd6, %rd10;
	ld.global.u32 	%r11, [%rd11];
	add.s64 	%rd12, %rd5, %rd10;
	ld.global.u32 	%r12, [%rd12];
	add.s32 	%r13, %r12, %r11;
	add.s64 	%rd13, %rd4, %rd10;
	st.global.u32 	[%rd13], %r13;
	ld.global.u32 	%r14, [%rd11+4];
	ld.global.u32 	%r15, [%rd12+4];
	add.s32 	%r16, %r15, %r14;
	st.global.u32 	[%rd13+4], %r16;
	ld.global.u32 	%r17, [%rd11+8];
	ld.global.u32 	%r18, [%rd12+8];
	add.s32 	%r19, %r18, %r17;
	st.global.u32 	[%rd13+8], %r19;
	ld.global.u32 	%r20, [%rd11+12];
	ld.global.u32 	%r21, [%rd12+12];
	add.s32 	%r22, %r21, %r20;
	st.global.u32 	[%rd13+12], %r22;
	or.b32  	%r23, %r10, 32;
	cvt.s64.s32 	%rd14, %r23;
	ld.global.u32 	%r24, [%rd11+128];
	ld.global.u32 	%r25, [%rd12+128];
	add.s32 	%r26, %r25, %r24;
	st.global.u32 	[%rd13+128], %r26;
	add.s64 	%rd15, %rd7, %rd14;
	shl.b64 	%rd16, %rd15, 2;
	add.s64 	%rd17, %rd6, %rd16;
	ld.global.u32 	%r27, [%rd17+4];
	add.s64 	%rd18, %rd5, %rd16;
	ld.global.u32 	%r28, [%rd18+4];
	add.s32 	%r29, %r28, %r27;
	add.s64 	%rd19, %rd4, %rd16;
	st.global.u32 	[%rd19+4], %r29;
	ld.global.u32 	%r30, [%rd17+8];
	ld.global.u32 	%r31, [%rd18+8];
	add.s32 	%r32, %r31, %r30;
	st.global.u32 	[%rd19+8], %r32;
	ld.global.u32 	%r33, [%rd17+12];
	ld.global.u32 	%r34, [%rd18+12];
	add.s32 	%r35, %r34, %r33;
	st.global.u32 	[%rd19+12], %r35;
	or.b32  	%r36, %r10, 64;
	cvt.s64.s32 	%rd20, %r36;
	ld.global.u32 	%r37, [%rd11+256];
	ld.global.u32 	%r38, [%rd12+256];
	add.s32 	%r39, %r38, %r37;
	st.global.u32 	[%rd13+256], %r39;
	add.s64 	%rd21, %rd7, %rd20;
	shl.b64 	%rd22, %rd21, 2;
	add.s64 	%rd23, %rd6, %rd22;
	ld.global.u32 	%r40, [%rd23+4];
	add.s64 	%rd24, %rd5, %rd22;
	ld.global.u32 	%r41, [%rd24+4];
	add.s32 	%r42, %r41, %r40;
	add.s64 	%rd25, %rd4, %rd22;
	st.global.u32 	[%rd25+4], %r42;
	ld.global.u32 	%r43, [%rd23+8];
	ld.global.u32 	%r44, [%rd24+8];
	add.s32 	%r45, %r44, %r43;
	st.global.u32 	[%rd25+8], %r45;
	ld.global.u32 	%r46, [%rd23+12];
	ld.global.u32 	%r47, [%rd24+12];
	add.s32 	%r48, %r47, %r46;
	st.global.u32 	[%rd25+12], %r48;
	or.b32  	%r49, %r10, 96;
	cvt.s64.s32 	%rd26, %r49;
	ld.global.u32 	%r50, [%rd11+384];
	ld.global.u32 	%r51, [%rd12+384];
	add.s32 	%r52, %r51, %r50;
	st.global.u32 	[%rd13+384], %r52;
	add.s64 	%rd27, %rd7, %rd26;
	shl.b64 	%rd28, %rd27, 2;
	add.s64 	%rd29, %rd6, %rd28;
	ld.global.u32 	%r53, [%rd29+4];
	add.s64 	%rd30, %rd5, %rd28;
	ld.global.u32 	%r54, [%rd30+4];
	add.s32 	%r55, %r54, %r53;
	add.s64 	%rd31, %rd4, %rd28;
	st.global.u32 	[%rd31+4], %r55;
	ld.global.u32 	%r56, [%rd29+8];
	ld.global.u32 	%r57, [%rd30+8];
	add.s32 	%r58, %r57, %r56;
	st.global.u32 	[%rd31+8], %r58;
	ld.global.u32 	%r59, [%rd29+12];
	ld.global.u32 	%r60, [%rd30+12];
	add.s32 	%r61, %r60, %r59;
	st.global.u32 	[%rd31+12], %r61;
	ret;

}


// ===== COMPILED SASS (sm_100) =====

	.target	sm_100

	.elftype	@"ET_EXEC"


//--------------------- .note.nv.tkinfo           --------------------------
	.section	.note.nv.tkinfo,"",@"SHT_NOTE"
	.sectionflags	@"SHF_NOTE_NV_TKINFO"
	.tkinfo
        /*0018*/ 	.word	0x00000002
        /*0030*/ 	.string	""
        /*0030*/ 	.string	"ptxas"
        /*0030*/ 	.string	"Cuda compilation tools, release 13.0, V13.0.88"
        /*0030*/ 	.string	"Build cuda_13.0.r13.0/compiler.36424714_0"
        /*0030*/ 	.string	"-arch sm_100 -m 64 "



//--------------------- .note.nv.cuinfo           --------------------------
	.section	.note.nv.cuinfo,"",@"SHT_NOTE"
	.sectionflags	@"SHF_NOTE_NV_CUINFO"
        /*0018*/ 	.short	0x0002
        /*001a*/ 	.short	0x0064
        /*001c*/ 	.short	0x0082
	.zero		2


//--------------------- .nv.info                  --------------------------
	.section	.nv.info,"",@"SHT_CUDA_INFO"
	.align	4


	//----- nvinfo : EIATTR_REGCOUNT
	.align		4
        /*0000*/ 	.byte	0x04, 0x2f
        /*0002*/ 	.short	(.L_1 - .L_0)
	.align		4
.L_0:
        /*0004*/ 	.word	index@(_Z22SumOfTwoMatricesKernelPiS_S_)
        /*0008*/ 	.word	0x0000001a


	//----- nvinfo : EIATTR_FRAME_SIZE
	.align		4
.L_1:
        /*000c*/ 	.byte	0x04, 0x11
        /*000e*/ 	.short	(.L_3 - .L_2)
	.align		4
.L_2:
        /*0010*/ 	.word	index@(_Z22SumOfTwoMatricesKernelPiS_S_)
        /*0014*/ 	.word	0x00000000


	//----- nvinfo : EIATTR_MIN_STACK_SIZE
	.align		4
.L_3:
        /*0018*/ 	.byte	0x04, 0x12
        /*001a*/ 	.short	(.L_5 - .L_4)
	.align		4
.L_4:
        /*001c*/ 	.word	index@(_Z22SumOfTwoMatricesKernelPiS_S_)
        /*0020*/ 	.word	0x00000000
.L_5:


//--------------------- .nv.compat                --------------------------
	.section	.nv.compat,"",@"SHT_CUDA_COMPAT_INFO"
	.align	4
        /*0000*/ 	.byte	0x02, 0x09, 0x00, 0x00, 0x02, 0x02, 0x01, 0x00, 0x02, 0x05, 0x05, 0x00, 0x03, 0x07, 0x01, 0x01
        /*0010*/ 	.byte	0x02, 0x03, 0x00, 0x00, 0x02, 0x06, 0x01, 0x00, 0x04, 0x0b, 0x08, 0x00, 0x09, 0x00, 0x00, 0x00
        /*0020*/ 	.byte	0x00, 0x00, 0x00, 0x00


//--------------------- .nv.info._Z22SumOfTwoMatricesKernelPiS_S_ --------------------------
	.section	.nv.info._Z22SumOfTwoMatricesKernelPiS_S_,"",@"SHT_CUDA_INFO"
	.sectionflags	@""
	.align	4


	//----- nvinfo : EIATTR_CUDA_API_VERSION
	.align		4
        /*0000*/ 	.byte	0x04, 0x37
        /*0002*/ 	.short	(.L_7 - .L_6)
.L_6:
        /*0004*/ 	.word	0x00000082


	//----- nvinfo : EIATTR_KPARAM_INFO
	.align		4
.L_7:
        /*0008*/ 	.byte	0x04, 0x17
        /*000a*/ 	.short	(.L_9 - .L_8)
.L_8:
        /*000c*/ 	.word	0x00000000
        /*0010*/ 	.short	0x0002
        /*0012*/ 	.short	0x0010
        /*0014*/ 	.byte	0x00, 0xf5, 0x21, 0x00


	//----- nvinfo : EIATTR_KPARAM_INFO
	.align		4
.L_9:
        /*0018*/ 	.byte	0x04, 0x17
        /*001a*/ 	.short	(.L_11 - .L_10)
.L_10:
        /*001c*/ 	.word	0x00000000
        /*0020*/ 	.short	0x0001
        /*0022*/ 	.short	0x0008
        /*0024*/ 	.byte	0x00, 0xf5, 0x21, 0x00


	//----- nvinfo : EIATTR_KPARAM_INFO
	.align		4
.L_11:
        /*0028*/ 	.byte	0x04, 0x17
        /*002a*/ 	.short	(.L_13 - .L_12)
.L_12:
        /*002c*/ 	.word	0x00000000
        /*0030*/ 	.short	0x0000
        /*0032*/ 	.short	0x0000
        /*0034*/ 	.byte	0x00, 0xf5, 0x21, 0x00


	//----- nvinfo : EIATTR_SPARSE_MMA_MASK
	.align		4
.L_13:
        /*0038*/ 	.byte	0x03, 0x50
        /*003a*/ 	.short	0x0000


	//----- nvinfo : EIATTR_MAXREG_COUNT
	.align		4
        /*003c*/ 	.byte	0x03, 0x1b
        /*003e*/ 	.short	0x00ff


	//----- nvinfo : EIATTR_MERCURY_ISA_VERSION
	.align		4
        /*0040*/ 	.byte	0x03, 0x5f
        /*0042*/ 	.short	0x0101


	//----- nvinfo : EIATTR_VRC_CTA_INIT_COUNT
	.align		4
        /*0044*/ 	.byte	0x02, 0x4a
	.zero		1
	.zero		1


	//----- nvinfo : EIATTR_EXIT_INSTR_OFFSETS
	.align		4
        /*0048*/ 	.byte	0x04, 0x1c
        /*004a*/ 	.short	(.L_15 - .L_14)


	//   ....[0]....
.L_14:
        /*004c*/ 	.word	0x00000790


	//----- nvinfo : EIATTR_CBANK_PARAM_SIZE
	.align		4
.L_15:
        /*0050*/ 	.byte	0x03, 0x19
        /*0052*/ 	.short	0x0018


	//----- nvinfo : EIATTR_PARAM_CBANK
	.align		4
        /*0054*/ 	.byte	0x04, 0x0a
        /*0056*/ 	.short	(.L_17 - .L_16)
	.align		4
.L_16:
        /*0058*/ 	.word	index@(.nv.constant0._Z22SumOfTwoMatricesKernelPiS_S_)
        /*005c*/ 	.short	0x0380
        /*005e*/ 	.short	0x0018


	//----- nvinfo : EIATTR_SW_WAR
	.align		4
.L_17:
        /*0060*/ 	.byte	0x04, 0x36
        /*0062*/ 	.short	(.L_19 - .L_18)
.L_18:
        /*0064*/ 	.word	0x00000008
.L_19:


//--------------------- .nv.callgraph             --------------------------
	.section	.nv.callgraph,"",@"SHT_CUDA_CALLGRAPH"
	.align	4
	.sectionentsize	8
	.align		4
        /*0000*/ 	.word	0x00000000
	.align		4
        /*0004*/ 	.word	0xffffffff
	.align		4
        /*0008*/ 	.word	0x00000000
	.align		4
        /*000c*/ 	.word	0xfffffffe
	.align		4
        /*0010*/ 	.word	0x00000000
	.align		4
        /*0014*/ 	.word	0xfffffffd
	.align		4
        /*0018*/ 	.word	0x00000000
	.align		4
        /*001c*/ 	.word	0xfffffffc


//--------------------- .text._Z22SumOfTwoMatricesKernelPiS_S_ --------------------------
	.section	.text._Z22SumOfTwoMatricesKernelPiS_S_,"ax",@progbits
	.align	128
        .global         _Z22SumOfTwoMatricesKernelPiS_S_
        .type           _Z22SumOfTwoMatricesKernelPiS_S_,@function
        .size           _Z22SumOfTwoMatricesKernelPiS_S_,(.L_x_1 - _Z22SumOfTwoMatricesKernelPiS_S_)
        .other          _Z22SumOfTwoMatricesKernelPiS_S_,@"STO_CUDA_ENTRY STV_DEFAULT"
_Z22SumOfTwoMatricesKernelPiS_S_:
.text._Z22SumOfTwoMatricesKernelPiS_S_:
[----:B------:R-:W-:Y:S01]  /*0000*/  LDC R1, c[0x0][0x37c] ;  /* 0x0000df00ff017b82 */ /* 0x000fe20000000800 */
[----:B------:R-:W0:Y:S07]  /*0010*/  S2R R0, SR_TID.X ;  /* 0x0000000000007919 */ /* 0x000e2e0000002100 */
[----:B------:R-:W0:Y:S01]  /*0020*/  LDC R3, c[0x0][0x360] ;  /* 0x0000d800ff037b82 */ /* 0x000e220000000800 */
[----:B------:R-:W1:Y:S01]  /*0030*/  LDCU.128 UR8, c[0x0][0x380] ;  /* 0x00007000ff0877ac */ /* 0x000e620008000c00 */
[----:B------:R-:W2:Y:S01]  /*0040*/  S2R R9, SR_TID.Y ;  /* 0x0000000000097919 */ /* 0x000ea20000002200 */
[----:B------:R-:W3:Y:S05]  /*0050*/  LDCU.64 UR6, c[0x0][0x390] ;  /* 0x00007200ff0677ac */ /* 0x000eea0008000a00 */
[----:B------:R-:W0:Y:S08]  /*0060*/  S2UR UR4, SR_CTAID.X ;  /* 0x00000000000479c3 */ /* 0x000e300000002500 */
[----:B------:R-:W2:Y:S08]  /*0070*/  S2UR UR5, SR_CTAID.Y ;  /* 0x00000000000579c3 */ /* 0x000eb00000002600 */
[----:B------:R-:W2:Y:S01]  /*0080*/  LDC R2, c[0x0][0x364] ;  /* 0x0000d900ff027b82 */ /* 0x000ea20000000800 */
[----:B0-----:R-:W-:-:S04]  /*0090*/  IMAD R0, R3, UR4, R0 ;  /* 0x0000000403007c24 */ /* 0x001fc8000f8e0200 */
[----:B------:R-:W-:Y:S02]  /*00a0*/  IMAD.SHL.U32 R0, R0, 0x80, RZ ;  /* 0x0000008000007824 */ /* 0x000fe400078e00ff */
[----:B--2---:R-:W-:Y:S01]  /*00b0*/  IMAD R9, R2, UR5, R9 ;  /* 0x0000000502097c24 */ /* 0x004fe2000f8e0209 */
[----:B------:R-:W0:Y:S03]  /*00c0*/  LDCU.64 UR4, c[0x0][0x358] ;  /* 0x00006b00ff0477ac */ /* 0x000e260008000a00 */
[----:B------:R-:W-:-:S05]  /*00d0*/  IMAD.SHL.U32 R9, R9, 0x4, RZ ;  /* 0x0000000409097824 */ /* 0x000fca00078e00ff */
[----:B------:R-:W-:-:S04]  /*00e0*/  IADD3 R3, P0, PT, R9, R0, RZ ;  /* 0x0000000009037210 */ /* 0x000fc80007f1e0ff */
[----:B------:R-:W-:Y:S01]  /*00f0*/  LEA.HI.X.SX32 R4, R0, RZ, 0x1, P0 ;  /* 0x000000ff00047211 */ /* 0x000fe200000f0eff */
[----:B------:R-:W-:-:S03]  /*0100*/  IMAD.SHL.U32 R2, R3, 0x4, RZ ;  /* 0x0000000403027824 */ /* 0x000fc600078e00ff */
[----:B------:R-:W-:Y:S02]  /*0110*/  SHF.L.U64.HI R3, R3, 0x2, R4 ;  /* 0x0000000203037819 */ /* 0x000fe40000010204 */
[C---:B-1----:R-:W-:Y:S02]  /*0120*/  IADD3 R6, P0, PT, R2.reuse, UR8, RZ ;  /* 0x0000000802067c10 */ /* 0x042fe4000ff1e0ff */
[----:B------:R-:W-:Y:S02]  /*0130*/  IADD3 R4, P1, PT, R2, UR10, RZ ;  /* 0x0000000a02047c10 */ /* 0x000fe4000ff3e0ff */
[C---:B------:R-:W-:Y:S02]  /*0140*/  IADD3.X R7, PT, PT, R3.reuse, UR9, RZ, P0, !PT ;  /* 0x0000000903077c10 */ /* 0x040fe400087fe4ff */
[----:B------:R-:W-:-:S03]  /*0150*/  IADD3.X R5, PT, PT, R3, UR11, RZ, P1, !PT ;  /* 0x0000000b03057c10 */ /* 0x000fc60008ffe4ff */
[----:B0-----:R-:W2:Y:S04]  /*0160*/  LDG.E R8, desc[UR4][R6.64] ;  /* 0x0000000406087981 */ /* 0x001ea8000c1e1900 */
[----:B------:R-:W2:Y:S01]  /*0170*/  LDG.E R11, desc[UR4][R4.64] ;  /* 0x00000004040b7981 */ /* 0x000ea2000c1e1900 */
[----:B---3--:R-:W-:-:S04]  /*0180*/  IADD3 R2, P0, PT, R2, UR6, RZ ;  /* 0x0000000602027c10 */ /* 0x008fc8000ff1e0ff */
[----:B------:R-:W-:Y:S01]  /*0190*/  IADD3.X R3, PT, PT, R3, UR7, RZ, P0, !PT ;  /* 0x0000000703037c10 */ /* 0x000fe200087fe4ff */
[----:B--2---:R-:W-:-:S05]  /*01a0*/  IMAD.IADD R11, R8, 0x1, R11 ;  /* 0x00000001080b7824 */ /* 0x004fca00078e020b */
[----:B------:R0:W-:Y:S04]  /*01b0*/  STG.E desc[UR4][R2.64], R11 ;  /* 0x0000000b02007986 */ /* 0x0001e8000c101904 */
[----:B------:R-:W2:Y:S04]  /*01c0*/  LDG.E R8, desc[UR4][R6.64+0x4] ;  /* 0x0000040406087981 */ /* 0x000ea8000c1e1900 */
[----:B------:R-:W2:Y:S02]  /*01d0*/  LDG.E R13, desc[UR4][R4.64+0x4] ;  /* 0x00000404040d7981 */ /* 0x000ea4000c1e1900 */
[----:B--2---:R-:W-:-:S05]  /*01e0*/  IMAD.IADD R13, R8, 0x1, R13 ;  /* 0x00000001080d7824 */ /* 0x004fca00078e020d */
[----:B------:R-:W-:Y:S04]  /*01f0*/  STG.E desc[UR4][R2.64+0x4], R13 ;  /* 0x0000040d02007986 */ /* 0x000fe8000c101904 */
[----:B------:R-:W2:Y:S04]  /*0200*/  LDG.E R8, desc[UR4][R6.64+0x8] ;  /* 0x0000080406087981 */ /* 0x000ea8000c1e1900 */
[----:B------:R-:W2:Y:S02]  /*0210*/  LDG.E R15, desc[UR4][R4.64+0x8] ;  /* 0x00000804040f7981 */ /* 0x000ea4000c1e1900 */
[----:B--2---:R-:W-:-:S05]  /*0220*/  IMAD.IADD R15, R8, 0x1, R15 ;  /* 0x00000001080f7824 */ /* 0x004fca00078e020f */
[----:B------:R1:W-:Y:S04]  /*0230*/  STG.E desc[UR4][R2.64+0x8], R15 ;  /* 0x0000080f02007986 */ /* 0x0003e8000c101904 */
[----:B------:R-:W2:Y:S04]  /*0240*/  LDG.E R8, desc[UR4][R6.64+0xc] ;  /* 0x00000c0406087981 */ /* 0x000ea8000c1e1900 */
[----:B------:R-:W2:Y:S02]  /*0250*/  LDG.E R17, desc[UR4][R4.64+0xc] ;  /* 0x00000c0404117981 */ /* 0x000ea4000c1e1900 */
[----:B--2---:R-:W-:-:S05]  /*0260*/  IMAD.IADD R17, R8, 0x1, R17 ;  /* 0x0000000108117824 */ /* 0x004fca00078e0211 */
[----:B------:R2:W-:Y:S04]  /*0270*/  STG.E desc[UR4][R2.64+0xc], R17 ;  /* 0x00000c1102007986 */ /* 0x0005e8000c101904 */
[----:B------:R-:W3:Y:S04]  /*0280*/  LDG.E R14, desc[UR4][R6.64+0x80] ;  /* 0x00008004060e7981 */ /* 0x000ee8000c1e1900 */
[----:B------:R-:W3:Y:S01]  /*0290*/  LDG.E R19, desc[UR4][R4.64+0x80] ;  /* 0x0000800404137981 */ /* 0x000ee2000c1e1900 */
[----:B------:R-:W-:-:S05]  /*02a0*/  VIADD R8, R0, 0x20 ;  /* 0x0000002000087836 */ /* 0x000fca0000000000 */
[----:B------:R-:W-:-:S04]  /*02b0*/  IADD3 R10, P0, PT, R9, R8, RZ ;  /* 0x00000008090a7210 */ /* 0x000fc80007f1e0ff */
[----:B0-----:R-:W-:Y:S01]  /*02c0*/  LEA.HI.X.SX32 R11, R8, RZ, 0x1, P0 ;  /* 0x000000ff080b7211 */ /* 0x001fe200000f0eff */
[----:B------:R-:W-:-:S03]  /*02d0*/  IMAD.SHL.U32 R16, R10, 0x4, RZ ;  /* 0x000000040a107824 */ /* 0x000fc600078e00ff */
[----:B-1----:R-:W-:Y:S02]  /*02e0*/  SHF.L.U64.HI R15, R10, 0x2, R11 ;  /* 0x000000020a0f7819 */ /* 0x002fe4000001020b */
[C---:B------:R-:W-:Y:S02]  /*02f0*/  IADD3 R12, P0, PT, R16.reuse, UR8, RZ ;  /* 0x00000008100c7c10 */ /* 0x040fe4000ff1e0ff */
[----:B------:R-:W-:Y:S02]  /*0300*/  IADD3 R10, P1, PT, R16, UR10, RZ ;  /* 0x0000000a100a7c10 */ /* 0x000fe4000ff3e0ff */
[C---:B------:R-:W-:Y:S02]  /*0310*/  IADD3.X R13, PT, PT, R15.reuse, UR9, RZ, P0, !PT ;  /* 0x000000090f0d7c10 */ /* 0x040fe400087fe4ff */
[----:B------:R-:W-:Y:S01]  /*0320*/  IADD3.X R11, PT, PT, R15, UR11, RZ, P1, !PT ;  /* 0x0000000b0f0b7c10 */ /* 0x000fe20008ffe4ff */
[----:B---3--:R-:W-:-:S05]  /*0330*/  IMAD.IADD R19, R14, 0x1, R19 ;  /* 0x000000010e137824 */ /* 0x008fca00078e0213 */
[----:B------:R0:W-:Y:S04]  /*0340*/  STG.E desc[UR4][R2.64+0x80], R19 ;  /* 0x0000801302007986 */ /* 0x0001e8000c101904 */
[----:B------:R-:W3:Y:S04]  /*0350*/  LDG.E R8, desc[UR4][R12.64+0x4] ;  /* 0x000004040c087981 */ /* 0x000ee8000c1e1900 */
[----:B--2---:R-:W3:Y:S01]  /*0360*/  LDG.E R17, desc[UR4][R10.64+0x4] ;  /* 0x000004040a117981 */ /* 0x004ee2000c1e1900 */
[----:B------:R-:W-:-:S04]  /*0370*/  IADD3 R14, P0, PT, R16, UR6, RZ ;  /* 0x00000006100e7c10 */ /* 0x000fc8000ff1e0ff */
[----:B------:R-:W-:Y:S01]  /*0380*/  IADD3.X R15, PT, PT, R15, UR7, RZ, P0, !PT ;  /* 0x000000070f0f7c10 */ /* 0x000fe200087fe4ff */
[----:B---3--:R-:W-:-:S05]  /*0390*/  IMAD.IADD R17, R8, 0x1, R17 ;  /* 0x0000000108117824 */ /* 0x008fca00078e0211 */
[----:B------:R1:W-:Y:S04]  /*03a0*/  STG.E desc[UR4][R14.64+0x4], R17 ;  /* 0x000004110e007986 */ /* 0x0003e8000c101904 */
[----:B------:R-:W2:Y:S04]  /*03b0*/  LDG.E R8, desc[UR4][R12.64+0x8] ;  /* 0x000008040c087981 */ /* 0x000ea8000c1e1900 */
[----:B------:R-:W2:Y:S02]  /*03c0*/  LDG.E R21, desc[UR4][R10.64+0x8] ;  /* 0x000008040a157981 */ /* 0x000ea4000c1e1900 */
[----:B--2---:R-:W-:-:S05]  /*03d0*/  IMAD.IADD R21, R8, 0x1, R21 ;  /* 0x0000000108157824 */ /* 0x004fca00078e0215 */
[----:B------:R-:W-:Y:S04]  /*03e0*/  STG.E desc[UR4][R14.64+0x8], R21 ;  /* 0x000008150e007986 */ /* 0x000fe8000c101904 */
[----:B------:R-:W2:Y:S04]  /*03f0*/  LDG.E R8, desc[UR4][R12.64+0xc] ;  /* 0x00000c040c087981 */ /* 0x000ea8000c1e1900 */
[----:B0-----:R-:W2:Y:S02]  /*0400*/  LDG.E R19, desc[UR4][R10.64+0xc] ;  /* 0x00000c040a137981 */ /* 0x001ea4000c1e1900 */
[----:B--2---:R-:W-:-:S05]  /*0410*/  IMAD.IADD R19, R8, 0x1, R19 ;  /* 0x0000000108137824 */ /* 0x004fca00078e0213 */
[----:B------:R0:W-:Y:S04]  /*0420*/  STG.E desc[UR4][R14.64+0xc], R19 ;  /* 0x00000c130e007986 */ /* 0x0001e8000c101904 */
[----:B------:R-:W2:Y:S04]  /*0430*/  LDG.E R16, desc[UR4][R6.64+0x100] ;  /* 0x0001000406107981 */ /* 0x000ea8000c1e1900 */
[----:B------:R-:W2:Y:S01]  /*0440*/  LDG.E R23, desc[UR4][R4.64+0x100] ;  /* 0x0001000404177981 */ /* 0x000ea2000c1e1900 */
[----:B------:R-:W-:-:S05]  /*0450*/  VIADD R8, R0, 0x40 ;  /* 0x0000004000087836 */ /* 0x000fca0000000000 */
[----:B------:R-:W-:-:S04]  /*0460*/  IADD3 R20, P0, PT, R9, R8, RZ ;  /* 0x0000000809147210 */ /* 0x000fc80007f1e0ff */
[----:B-1----:R-:W-:Y:S01]  /*0470*/  LEA.HI.X.SX32 R17, R8, RZ, 0x1, P0 ;  /* 0x000000ff08117211 */ /* 0x002fe200000f0eff */
[----:B------:R-:W-:-:S03]  /*0480*/  IMAD.SHL.U32 R18, R20, 0x4, RZ ;  /* 0x0000000414127824 */ /* 0x000fc600078e00ff */
[----:B------:R-:W-:Y:S02]  /*0490*/  SHF.L.U64.HI R20, R20, 0x2, R17 ;  /* 0x0000000214147819 */ /* 0x000fe40000010211 */
[C---:B------:R-:W-:Y:S02]  /*04a0*/  IADD3 R12, P0, PT, R18.reuse, UR8, RZ ;  /* 0x00000008120c7c10 */ /* 0x040fe4000ff1e0ff */
[----:B------:R-:W-:Y:S02]  /*04b0*/  IADD3 R10, P1, PT, R18, UR10, RZ ;  /* 0x0000000a120a7c10 */ /* 0x000fe4000ff3e0ff */
[C---:B------:R-:W-:Y:S02]  /*04c0*/  IADD3.X R13, PT, PT, R20.reuse, UR9, RZ, P0, !PT ;  /* 0x00000009140d7c10 */ /* 0x040fe400087fe4ff */
[----:B------:R-:W-:Y:S01]  /*04d0*/  IADD3.X R11, PT, PT, R20, UR11, RZ, P1, !PT ;  /* 0x0000000b140b7c10 */ /* 0x000fe20008ffe4ff */
[----:B--2---:R-:W-:-:S05]  /*04e0*/  IMAD.IADD R23, R16, 0x1, R23 ;  /* 0x0000000110177824 */ /* 0x004fca00078e0217 */
[----:B------:R-:W-:Y:S04]  /*04f0*/  STG.E desc[UR4][R2.64+0x100], R23 ;  /* 0x0001001702007986 */ /* 0x000fe8000c101904 */
[----:B------:R-:W2:Y:S04]  /*0500*/  LDG.E R8, desc[UR4][R12.64+0x4] ;  /* 0x000004040c087981 */ /* 0x000ea8000c1e1900 */
[----:B------:R-:W2:Y:S01]  /*0510*/  LDG.E R17, desc[UR4][R10.64+0x4] ;  /* 0x000004040a117981 */ /* 0x000ea2000c1e1900 */
[----:B0-----:R-:W-:-:S04]  /*0520*/  IADD3 R14, P0, PT, R18, UR6, RZ ;  /* 0x00000006120e7c10 */ /* 0x001fc8000ff1e0ff */
        /* <DEDUP_REMOVED lines=8> */
[----:B------:R-:W2:Y:S01]  /*05b0*/  LDG.E R21, desc[UR4][R10.64+0xc] ;  /* 0x00000c040a157981 */ /* 0x000ea2000c1e1900 */
[----:B------:R-:W-:-:S05]  /*05c0*/  VIADD R0, R0, 0x60 ;  /* 0x0000006000007836 */ /* 0x000fca0000000000 */
[----:B------:R-:W-:Y:S01]  /*05d0*/  IADD3 R9, P0, PT, R9, R0, RZ ;  /* 0x0000000009097210 */ /* 0x000fe20007f1e0ff */
[----:B--2---:R-:W-:-:S05]  /*05e0*/  IMAD.IADD R21, R8, 0x1, R21 ;  /* 0x0000000108157824 */ /* 0x004fca00078e0215 */
[----:B------:R1:W-:Y:S04]  /*05f0*/  STG.E desc[UR4][R14.64+0xc], R21 ;  /* 0x00000c150e007986 */ /* 0x0003e8000c101904 */
[----:B------:R-:W2:Y:S04]  /*0600*/  LDG.E R6, desc[UR4][R6.64+0x180] ;  /* 0x0001800406067981 */ /* 0x000ea8000c1e1900 */
[----:B------:R-:W2:Y:S01]  /*0610*/  LDG.E R5, desc[UR4][R4.64+0x180] ;  /* 0x0001800404057981 */ /* 0x000ea2000c1e1900 */
[----:B------:R-:W-:Y:S01]  /*0620*/  IMAD.SHL.U32 R16, R9, 0x4, RZ ;  /* 0x0000000409107824 */ /* 0x000fe200078e00ff */
[----:B------:R-:W-:-:S04]  /*0630*/  LEA.HI.X.SX32 R0, R0, RZ, 0x1, P0 ;  /* 0x000000ff00007211 */ /* 0x000fc800000f0eff */
[----:B0-----:R-:W-:Y:S02]  /*0640*/  SHF.L.U64.HI R17, R9, 0x2, R0 ;  /* 0x0000000209117819 */ /* 0x001fe40000010200 */
[C---:B------:R-:W-:Y:S02]  /*0650*/  IADD3 R12, P0, PT, R16.reuse, UR8, RZ ;  /* 0x00000008100c7c10 */ /* 0x040fe4000ff1e0ff */
[----:B------:R-:W-:Y:S02]  /*0660*/  IADD3 R8, P1, PT, R16, UR10, RZ ;  /* 0x0000000a10087c10 */ /* 0x000fe4000ff3e0ff */
[C---:B------:R-:W-:Y:S02]  /*0670*/  IADD3.X R13, PT, PT, R17.reuse, UR9, RZ, P0, !PT ;  /* 0x00000009110d7c10 */ /* 0x040fe400087fe4ff */
[----:B------:R-:W-:Y:S01]  /*0680*/  IADD3.X R9, PT, PT, R17, UR11, RZ, P1, !PT ;  /* 0x0000000b11097c10 */ /* 0x000fe20008ffe4ff */
[----:B--2---:R-:W-:-:S05]  /*0690*/  IMAD.IADD R7, R6, 0x1, R5 ;  /* 0x0000000106077824 */ /* 0x004fca00078e0205 */
[----:B------:R0:W-:Y:S04]  /*06a0*/  STG.E desc[UR4][R2.64+0x180], R7 ;  /* 0x0001800702007986 */ /* 0x0001e8000c101904 */
[----:B------:R-:W2:Y:S04]  /*06b0*/  LDG.E R0, desc[UR4][R12.64+0x4] ;  /* 0x000004040c007981 */ /* 0x000ea8000c1e1900 */
[----:B------:R-:W2:Y:S01]  /*06c0*/  LDG.E R11, desc[UR4][R8.64+0x4] ;  /* 0x00000404080b7981 */ /* 0x000ea2000c1e1900 */
[----:B------:R-:W-:-:S04]  /*06d0*/  IADD3 R4, P0, PT, R16, UR6, RZ ;  /* 0x0000000610047c10 */ /* 0x000fc8000ff1e0ff */
[----:B------:R-:W-:Y:S01]  /*06e0*/  IADD3.X R5, PT, PT, R17, UR7, RZ, P0, !PT ;  /* 0x0000000711057c10 */ /* 0x000fe200087fe4ff */
[----:B--2---:R-:W-:-:S05]  /*06f0*/  IMAD.IADD R11, R0, 0x1, R11 ;  /* 0x00000001000b7824 */ /* 0x004fca00078e020b */
[----:B------:R-:W-:Y:S04]  /*0700*/  STG.E desc[UR4][R4.64+0x4], R11 ;  /* 0x0000040b04007986 */ /* 0x000fe8000c101904 */
[----:B------:R-:W2:Y:S04]  /*0710*/  LDG.E R0, desc[UR4][R12.64+0x8] ;  /* 0x000008040c007981 */ /* 0x000ea8000c1e1900 */
[----:B-1----:R-:W2:Y:S02]  /*0720*/  LDG.E R15, desc[UR4][R8.64+0x8] ;  /* 0x00000804080f7981 */ /* 0x002ea4000c1e1900 */
[----:B--2---:R-:W-:-:S05]  /*0730*/  IMAD.IADD R15, R0, 0x1, R15 ;  /* 0x00000001000f7824 */ /* 0x004fca00078e020f */
[----:B------:R-:W-:Y:S04]  /*0740*/  STG.E desc[UR4][R4.64+0x8], R15 ;  /* 0x0000080f04007986 */ /* 0x000fe8000c101904 */
[----:B------:R-:W2:Y:S04]  /*0750*/  LDG.E R0, desc[UR4][R12.64+0xc] ;  /* 0x00000c040c007981 */ /* 0x000ea8000c1e1900 */
[----:B0-----:R-:W2:Y:S02]  /*0760*/  LDG.E R3, desc[UR4][R8.64+0xc] ;  /* 0x00000c0408037981 */ /* 0x001ea4000c1e1900 */
[----:B--2---:R-:W-:-:S05]  /*0770*/  IMAD.IADD R3, R0, 0x1, R3 ;  /* 0x0000000100037824 */ /* 0x004fca00078e0203 */
[----:B------:R-:W-:Y:S01]  /*0780*/  STG.E desc[UR4][R4.64+0xc], R3 ;  /* 0x00000c0304007986 */ /* 0x000fe2000c101904 */
[----:B------:R-:W-:Y:S05]  /*0790*/  EXIT ;  /* 0x000000000000794d */ /* 0x000fea0003800000 */
.L_x_0:
[----:B------:R-:W-:-:S00]  /*07a0*/  BRA `(.L_x_0) ;  /* 0xfffffffc00fc7947 */ /* 0x000fc0000383ffff */
[----:B------:R-:W-:-:S00]  /*07b0*/  NOP ;  /* 0x0000000000007918 */ /* 0x000fc00000000000 */
        /* <DEDUP_REMOVED lines=12> */
.L_x_1:


//--------------------- .nv.shared.reserved.0     --------------------------
	.section	.nv.shared.reserved.0,"aw",@nobits
	.weak		__nv_reservedSMEM_offset_0_alias
	.size		__nv_reservedSMEM_offset_0_alias, 0, 64
	.other		__nv_reservedSMEM_offset_0_alias,@"STO_CUDA_RESERVED_SHARED STV_DEFAULT"
__nv_reservedSMEM_offset_0_alias:
	.zero		0
	.zero		64


//--------------------- .nv.constant0._Z22SumOfTwoMatricesKernelPiS_S_ --------------------------
	.section	.nv.constant0._Z22SumOfTwoMatricesKernelPiS_S_,"a",@progbits
	.sectionflags	@""
	.align	4
.nv.constant0._Z22SumOfTwoMatricesKernelPiS_S_:
	.zero		920


//--------------------- SYMBOLS --------------------------

	.type		.nv.reservedSmem.offset0,@object
	.size		.nv.reservedSmem.offset0,0x4
